//
// Generated by NVIDIA NVVM Compiler
//
// Compiler Build ID: CL-36424714
// Cuda compilation tools, release 13.0, V13.0.88
// Based on NVVM 20.0.0
//

.version 9.0
.target sm_100
.address_size 64

	// .globl	_Z10globalSyncPiS_i
.extern .func  (.param .b32 func_retval0) vprintf
(
	.param .b64 vprintf_param_0,
	.param .b64 vprintf_param_1
)
;
.global .align 1 .b8 $str[6] = {104, 101, 108, 108, 111};
.global .align 1 .b8 $str$1[12] = {32, 118, 97, 108, 117, 101, 32, 37, 100, 32, 10};

.visible .entry _Z10globalSyncPiS_i(
	.param .u64 .ptr .align 1 _Z10globalSyncPiS_i_param_0,
	.param .u64 .ptr .align 1 _Z10globalSyncPiS_i_param_1,
	.param .u32 _Z10globalSyncPiS_i_param_2
)
{
	.local .align 8 .b8 	__local_depot0[8];
	.reg .b64 	%SP;
	.reg .b64 	%SPL;
	.reg .pred 	%p<20>;
	.reg .b32 	%r<148>;
	.reg .b64 	%rd<39>;

	mov.u64 	%SPL, __local_depot0;
	cvta.local.u64 	%SP, %SPL;
	ld.param.u64 	%rd11, [_Z10globalSyncPiS_i_param_0];
	ld.param.u64 	%rd12, [_Z10globalSyncPiS_i_param_1];
	ld.param.u32 	%r42, [_Z10globalSyncPiS_i_param_2];
	cvta.to.global.u64 	%rd1, %rd11;
	cvta.to.global.u64 	%rd2, %rd12;
	add.u64 	%rd13, %SP, 0;
	add.u64 	%rd3, %SPL, 0;
	mov.u64 	%rd14, $str;
	cvta.global.u64 	%rd15, %rd14;
	{ // callseq 0, 0
	.param .b64 param0;
	st.param.b64 	[param0], %rd15;
	.param .b64 param1;
	st.param.b64 	[param1], 0;
	.param .b32 retval0;
	call.uni (retval0), 
	vprintf, 
	(
	param0, 
	param1
	);
	ld.param.b32 	%r45, [retval0];
	} // callseq 0
	mov.u32 	%r1, %ctaid.x;
	mov.u32 	%r2, %ntid.x;
	mov.u32 	%r3, %tid.x;
	mad.lo.s32 	%r134, %r1, %r2, %r3;
	// begin inline asm
	mov.u32 %r43, %envreg2;
	// end inline asm
	cvt.u64.u32 	%rd16, %r43;
	// begin inline asm
	mov.u32 %r44, %envreg1;
	// end inline asm
	cvt.u64.u32 	%rd17, %r44;
	shl.b64 	%rd18, %rd17, 32;
	or.b64  	%rd4, %rd18, %rd16;
	setp.ge.s32 	%p1, %r134, %r42;
	@%p1 bra 	$L__BB0_3;
	mov.u32 	%r47, %nctaid.x;
	mul.lo.s32 	%r5, %r47, %r2;
	mov.u32 	%r133, %r134;
$L__BB0_2:
	mul.wide.s32 	%rd19, %r133, 4;
	add.s64 	%rd20, %rd1, %rd19;
	st.global.u32 	[%rd20], %r133;
	add.s32 	%r133, %r133, %r5;
	setp.lt.s32 	%p2, %r133, %r42;
	@%p2 bra 	$L__BB0_2;
$L__BB0_3:
	setp.ne.s64 	%p3, %rd4, 0;
	@%p3 bra 	$L__BB0_5;
	// begin inline asm
	trap;
	// end inline asm
$L__BB0_5:
	barrier.sync 	0;
	mov.u32 	%r48, %tid.y;
	add.s32 	%r49, %r3, %r48;
	mov.u32 	%r50, %tid.z;
	or.b32  	%r51, %r49, %r50;
	setp.ne.s32 	%p4, %r51, 0;
	@%p4 bra 	$L__BB0_8;
	add.s64 	%rd21, %rd4, 4;
	mov.u32 	%r54, %nctaid.x;
	mov.u32 	%r55, %nctaid.y;
	mul.lo.s32 	%r56, %r54, %r55;
	mov.u32 	%r57, %nctaid.z;
	mul.lo.s32 	%r58, %r56, %r57;
	mov.u32 	%r59, %ctaid.y;
	add.s32 	%r60, %r1, %r59;
	mov.u32 	%r61, %ctaid.z;
	neg.s32 	%r62, %r61;
	setp.eq.s32 	%p5, %r60, %r62;
	sub.s32 	%r63, -2147483647, %r58;
	selp.b32 	%r53, %r63, 1, %p5;
	// begin inline asm
	atom.add.release.gpu.u32 %r52,[%rd21],%r53;
	// end inline asm
$L__BB0_7:
	// begin inline asm
	ld.acquire.gpu.u32 %r64,[%rd21];
	// end inline asm
	xor.b32  	%r65, %r64, %r52;
	setp.gt.s32 	%p6, %r65, -1;
	@%p6 bra 	$L__BB0_7;
$L__BB0_8:
	setp.ge.s32 	%p7, %r134, %r42;
	barrier.sync 	0;
	@%p7 bra 	$L__BB0_26;
	setp.gt.s32 	%p8, %r42, 0;
	mov.u32 	%r66, %nctaid.x;
	mul.lo.s32 	%r9, %r66, %r2;
	@%p8 bra 	$L__BB0_10;
	bra.uni 	$L__BB0_25;
$L__BB0_10:
	and.b32  	%r10, %r42, 15;
	add.s32 	%r11, %r10, -1;
	and.b32  	%r12, %r42, 7;
	add.s32 	%r13, %r12, -1;
	and.b32  	%r14, %r42, 2147483632;
	and.b32  	%r15, %r42, 3;
	neg.s32 	%r16, %r14;
	add.s64 	%rd7, %rd1, 32;
	mov.u64 	%rd35, $str$1;
$L__BB0_11:
	setp.lt.u32 	%p10, %r42, 16;
	mov.b32 	%r141, 0;
	mov.u32 	%r146, %r141;
	@%p10 bra 	$L__BB0_14;
	mov.b32 	%r146, 0;
	mov.u64 	%rd38, %rd7;
	mov.u32 	%r135, %r16;
$L__BB0_13:
	.pragma "nounroll";
	ld.global.u32 	%r73, [%rd38+-32];
	add.s32 	%r74, %r73, %r146;
	ld.global.u32 	%r75, [%rd38+-28];
	add.s32 	%r76, %r75, %r74;
	ld.global.u32 	%r77, [%rd38+-24];
	add.s32 	%r78, %r77, %r76;
	ld.global.u32 	%r79, [%rd38+-20];
	add.s32 	%r80, %r79, %r78;
	ld.global.u32 	%r81, [%rd38+-16];
	add.s32 	%r82, %r81, %r80;
	ld.global.u32 	%r83, [%rd38+-12];
	add.s32 	%r84, %r83, %r82;
	ld.global.u32 	%r85, [%rd38+-8];
	add.s32 	%r86, %r85, %r84;
	ld.global.u32 	%r87, [%rd38+-4];
	add.s32 	%r88, %r87, %r86;
	ld.global.u32 	%r89, [%rd38];
	add.s32 	%r90, %r89, %r88;
	ld.global.u32 	%r91, [%rd38+4];
	add.s32 	%r92, %r91, %r90;
	ld.global.u32 	%r93, [%rd38+8];
	add.s32 	%r94, %r93, %r92;
	ld.global.u32 	%r95, [%rd38+12];
	add.s32 	%r96, %r95, %r94;
	ld.global.u32 	%r97, [%rd38+16];
	add.s32 	%r98, %r97, %r96;
	ld.global.u32 	%r99, [%rd38+20];
	add.s32 	%r100, %r99, %r98;
	ld.global.u32 	%r101, [%rd38+24];
	add.s32 	%r102, %r101, %r100;
	ld.global.u32 	%r103, [%rd38+28];
	add.s32 	%r146, %r103, %r102;
	add.s32 	%r135, %r135, 16;
	add.s64 	%rd38, %rd38, 64;
	setp.ne.s32 	%p11, %r135, 0;
	mov.u32 	%r141, %r14;
	@%p11 bra 	$L__BB0_13;
$L__BB0_14:
	setp.eq.s32 	%p12, %r10, 0;
	@%p12 bra 	$L__BB0_24;
	setp.lt.u32 	%p13, %r11, 7;
	@%p13 bra 	$L__BB0_17;
	mul.wide.u32 	%rd28, %r141, 4;
	add.s64 	%rd29, %rd1, %rd28;
	ld.global.u32 	%r105, [%rd29];
	add.s32 	%r106, %r105, %r146;
	ld.global.u32 	%r107, [%rd29+4];
	add.s32 	%r108, %r107, %r106;
	ld.global.u32 	%r109, [%rd29+8];
	add.s32 	%r110, %r109, %r108;
	ld.global.u32 	%r111, [%rd29+12];
	add.s32 	%r112, %r111, %r110;
	ld.global.u32 	%r113, [%rd29+16];
	add.s32 	%r114, %r113, %r112;
	ld.global.u32 	%r115, [%rd29+20];
	add.s32 	%r116, %r115, %r114;
	ld.global.u32 	%r117, [%rd29+24];
	add.s32 	%r118, %r117, %r116;
	ld.global.u32 	%r119, [%rd29+28];
	add.s32 	%r146, %r119, %r118;
	add.s32 	%r141, %r141, 8;
$L__BB0_17:
	setp.eq.s32 	%p14, %r12, 0;
	@%p14 bra 	$L__BB0_24;
	setp.lt.u32 	%p15, %r13, 3;
	@%p15 bra 	$L__BB0_20;
	mul.wide.u32 	%rd30, %r141, 4;
	add.s64 	%rd31, %rd1, %rd30;
	ld.global.u32 	%r121, [%rd31];
	add.s32 	%r122, %r121, %r146;
	ld.global.u32 	%r123, [%rd31+4];
	add.s32 	%r124, %r123, %r122;
	ld.global.u32 	%r125, [%rd31+8];
	add.s32 	%r126, %r125, %r124;
	ld.global.u32 	%r127, [%rd31+12];
	add.s32 	%r146, %r127, %r126;
	add.s32 	%r141, %r141, 4;
$L__BB0_20:
	setp.eq.s32 	%p16, %r15, 0;
	@%p16 bra 	$L__BB0_24;
	setp.eq.s32 	%p17, %r15, 1;
	mul.wide.u32 	%rd32, %r141, 4;
	add.s64 	%rd10, %rd1, %rd32;
	ld.global.u32 	%r128, [%rd10];
	add.s32 	%r146, %r128, %r146;
	@%p17 bra 	$L__BB0_24;
	setp.eq.s32 	%p18, %r15, 2;
	ld.global.u32 	%r129, [%rd10+4];
	add.s32 	%r146, %r129, %r146;
	@%p18 bra 	$L__BB0_24;
	ld.global.u32 	%r130, [%rd10+8];
	add.s32 	%r146, %r130, %r146;
$L__BB0_24:
	mul.wide.s32 	%rd33, %r134, 4;
	add.s64 	%rd34, %rd2, %rd33;
	st.global.u32 	[%rd34], %r146;
	st.local.u32 	[%rd3], %r146;
	cvta.global.u64 	%rd36, %rd35;
	{ // callseq 2, 0
	.param .b64 param0;
	st.param.b64 	[param0], %rd36;
	.param .b64 param1;
	st.param.b64 	[param1], %rd13;
	.param .b32 retval0;
	call.uni (retval0), 
	vprintf, 
	(
	param0, 
	param1
	);
	ld.param.b32 	%r131, [retval0];
	} // callseq 2
	add.s32 	%r134, %r134, %r9;
	setp.lt.s32 	%p19, %r134, %r42;
	@%p19 bra 	$L__BB0_11;
	bra.uni 	$L__BB0_26;
$L__BB0_25:
	mul.wide.s32 	%rd23, %r134, 4;
	add.s64 	%rd24, %rd2, %rd23;
	mov.b32 	%r67, 0;
	st.global.u32 	[%rd24], %r67;
	st.local.u32 	[%rd3], %r67;
	mov.u64 	%rd25, $str$1;
	cvta.global.u64 	%rd26, %rd25;
	{ // callseq 1, 0
	.param .b64 param0;
	st.param.b64 	[param0], %rd26;
	.param .b64 param1;
	st.param.b64 	[param1], %rd13;
	.param .b32 retval0;
	call.uni (retval0), 
	vprintf, 
	(
	param0, 
	param1
	);
	ld.param.b32 	%r68, [retval0];
	} // callseq 1
	add.s32 	%r134, %r134, %r9;
	setp.lt.s32 	%p9, %r134, %r42;
	@%p9 bra 	$L__BB0_25;
$L__BB0_26:
	ret;

}


// ===== COMPILED SASS (sm_100) =====

	.target	sm_100

	.elftype	@"ET_EXEC"


//--------------------- .note.nv.tkinfo           --------------------------
	.section	.note.nv.tkinfo,"",@"SHT_NOTE"
	.sectionflags	@"SHF_NOTE_NV_TKINFO"
	.tkinfo
        /*0018*/ 	.word	0x00000002
        /*0030*/ 	.string	""
        /*0030*/ 	.string	"ptxas"
        /*0030*/ 	.string	"Cuda compilation tools, release 13.0, V13.0.88"
        /*0030*/ 	.string	"Build cuda_13.0.r13.0/compiler.36424714_0"
        /*0030*/ 	.string	"-arch sm_100 -m 64 "



//--------------------- .note.nv.cuinfo           --------------------------
	.section	.note.nv.cuinfo,"",@"SHT_NOTE"
	.sectionflags	@"SHF_NOTE_NV_CUINFO"
        /*0018*/ 	.short	0x0002
        /*001a*/ 	.short	0x0064
        /*001c*/ 	.short	0x0082
	.zero		2


//--------------------- .nv.info                  --------------------------
	.section	.nv.info,"",@"SHT_CUDA_INFO"
	.align	4


	//----- nvinfo : EIATTR_REGCOUNT
	.align		4
        /*0000*/ 	.byte	0x04, 0x2f
        /*0002*/ 	.short	(.L_3 - .L_2)
	.align		4
.L_2:
        /*0004*/ 	.word	index@(_Z10globalSyncPiS_i)
        /*0008*/ 	.word	0x00000022


	//----- nvinfo : EIATTR_FRAME_SIZE
	.align		4
.L_3:
        /*000c*/ 	.byte	0x04, 0x11
        /*000e*/ 	.short	(.L_5 - .L_4)
	.align		4
.L_4:
        /*0010*/ 	.word	index@(_Z10globalSyncPiS_i)
        /*0014*/ 	.word	0x00000008


	//----- nvinfo : EIATTR_MIN_STACK_SIZE
	.align		4
.L_5:
        /*0018*/ 	.byte	0x04, 0x12
        /*001a*/ 	.short	(.L_7 - .L_6)
	.align		4
.L_6:
        /*001c*/ 	.word	index@(_Z10globalSyncPiS_i)
        /*0020*/ 	.word	0x00000008
.L_7:


//--------------------- .nv.compat                --------------------------
	.section	.nv.compat,"",@"SHT_CUDA_COMPAT_INFO"
	.align	4
        /*0000*/ 	.byte	0x02, 0x09, 0x00, 0x00, 0x02, 0x02, 0x01, 0x00, 0x02, 0x05, 0x05, 0x00, 0x03, 0x07, 0x01, 0x01
        /*0010*/ 	.byte	0x02, 0x03, 0x00, 0x00, 0x02, 0x06, 0x01, 0x00, 0x04, 0x0b, 0x08, 0x00, 0x09, 0x00, 0x00, 0x00
        /*0020*/ 	.byte	0x00, 0x00, 0x00, 0x00


//--------------------- .nv.info._Z10globalSyncPiS_i --------------------------
	.section	.nv.info._Z10globalSyncPiS_i,"",@"SHT_CUDA_INFO"
	.sectionflags	@""
	.align	4


	//----- nvinfo : EIATTR_CUDA_API_VERSION
	.align		4
        /*0000*/ 	.byte	0x04, 0x37
        /*0002*/ 	.short	(.L_9 - .L_8)
.L_8:
        /*0004*/ 	.word	0x00000082


	//----- nvinfo : EIATTR_KPARAM_INFO
	.align		4
.L_9:
        /*0008*/ 	.byte	0x04, 0x17
        /*000a*/ 	.short	(.L_11 - .L_10)
.L_10:
        /*000c*/ 	.word	0x00000000
        /*0010*/ 	.short	0x0002
        /*0012*/ 	.short	0x0010
        /*0014*/ 	.byte	0x00, 0xf0, 0x11, 0x00


	//----- nvinfo : EIATTR_KPARAM_INFO
	.align		4
.L_11:
        /*0018*/ 	.byte	0x04, 0x17
        /*001a*/ 	.short	(.L_13 - .L_12)
.L_12:
        /*001c*/ 	.word	0x00000000
        /*0020*/ 	.short	0x0001
        /*0022*/ 	.short	0x0008
        /*0024*/ 	.byte	0x00, 0xf5, 0x21, 0x00


	//----- nvinfo : EIATTR_KPARAM_INFO
	.align		4
.L_13:
        /*0028*/ 	.byte	0x04, 0x17
        /*002a*/ 	.short	(.L_15 - .L_14)
.L_14:
        /*002c*/ 	.word	0x00000000
        /*0030*/ 	.short	0x0000
        /*0032*/ 	.short	0x0000
        /*0034*/ 	.byte	0x00, 0xf5, 0x21, 0x00


	//----- nvinfo : EIATTR_SPARSE_MMA_MASK
	.align		4
.L_15:
        /*0038*/ 	.byte	0x03, 0x50
        /*003a*/ 	.short	0x0000


	//----- nvinfo : EIATTR_MAXREG_COUNT
	.align		4
        /*003c*/ 	.byte	0x03, 0x1b
        /*003e*/ 	.short	0x00ff


	//----- nvinfo : EIATTR_NUM_BARRIERS
	.align		4
        /*0040*/ 	.byte	0x02, 0x4c
        /*0042*/ 	.byte	0x01
	.zero		1


	//----- nvinfo : EIATTR_EXTERNS
	.align		4
        /*0044*/ 	.byte	0x04, 0x0f
        /*0046*/ 	.short	(.L_17 - .L_16)


	//   ....[0]....
	.align		4
.L_16:
        /*0048*/ 	.word	index@(vprintf)


	//----- nvinfo : EIATTR_MERCURY_ISA_VERSION
	.align		4
.L_17:
        /*004c*/ 	.byte	0x03, 0x5f
        /*004e*/ 	.short	0x0101


	//----- nvinfo : EIATTR_INT_WARP_WIDE_INSTR_OFFSETS
	.align		4
        /*0050*/ 	.byte	0x04, 0x31
        /*0052*/ 	.short	(.L_19 - .L_18)


	//   ....[0]....
.L_18:
        /*0054*/ 	.word	0x00000380


	//   ....[1]....
        /*0058*/ 	.word	0x00000580


	//----- nvinfo : EIATTR_COOP_GROUP_MASK_REGIDS
	.align		4
.L_19:
        /*005c*/ 	.byte	0x04, 0x29
        /*005e*/ 	.short	(.L_21 - .L_20)


	//   ....[0]....
.L_20:
        /*0060*/ 	.word	0xffffffff


	//   ....[1]....
        /*0064*/ 	.word	0xffffffff


	//   ....[2]....
        /*0068*/ 	.word	0x0500000f


	//   ....[3]....
        /*006c*/ 	.word	0x0500000f


	//----- nvinfo : EIATTR_COOP_GROUP_INSTR_OFFSETS
	.align		4
.L_21:
        /*0070*/ 	.byte	0x04, 0x28
        /*0072*/ 	.short	(.L_23 - .L_22)


	//   ....[0]....
.L_22:
        /*0074*/ 	.word	0x000002f0


	//   ....[1]....
        /*0078*/ 	.word	0x00000650


	//   ....[2]....
        /*007c*/ 	.word	0x00001250


	//   ....[3]....
        /*0080*/ 	.word	0x00001300


	//----- nvinfo : EIATTR_VRC_CTA_INIT_COUNT
	.align		4
.L_23:
        /*0084*/ 	.byte	0x02, 0x4a
	.zero		1
	.zero		1


	//----- nvinfo : EIATTR_SYSCALL_OFFSETS
	.align		4
        /*0088*/ 	.byte	0x04, 0x46
        /*008a*/ 	.short	(.L_25 - .L_24)


	//   ....[0]....
.L_24:
        /*008c*/ 	.word	0x000000d0


	//   ....[1]....
        /*0090*/ 	.word	0x00000790


	//   ....[2]....
        /*0094*/ 	.word	0x00001190


	//----- nvinfo : EIATTR_EXIT_INSTR_OFFSETS
	.align		4
.L_25:
        /*0098*/ 	.byte	0x04, 0x1c
        /*009a*/ 	.short	(.L_27 - .L_26)


	//   ....[0]....
.L_26:
        /*009c*/ 	.word	0x00000660


	//   ....[1]....
        /*00a0*/ 	.word	0x000007e0


	//   ....[2]....
        /*00a4*/ 	.word	0x000011e0


	//----- nvinfo : EIATTR_CRS_STACK_SIZE
	.align		4
.L_27:
        /*00a8*/ 	.byte	0x04, 0x1e
        /*00aa*/ 	.short	(.L_29 - .L_28)
.L_28:
        /*00ac*/ 	.word	0x00000000


	//----- nvinfo : EIATTR_CBANK_PARAM_SIZE
	.align		4
.L_29:
        /*00b0*/ 	.byte	0x03, 0x19
        /*00b2*/ 	.short	0x0014


	//----- nvinfo : EIATTR_PARAM_CBANK
	.align		4
        /*00b4*/ 	.byte	0x04, 0x0a
        /*00b6*/ 	.short	(.L_31 - .L_30)
	.align		4
.L_30:
        /*00b8*/ 	.word	index@(.nv.constant0._Z10globalSyncPiS_i)
        /*00bc*/ 	.short	0x0380
        /*00be*/ 	.short	0x0014


	//----- nvinfo : EIATTR_SW_WAR
	.align		4
.L_31:
        /*00c0*/ 	.byte	0x04, 0x36
        /*00c2*/ 	.short	(.L_33 - .L_32)
.L_32:
        /*00c4*/ 	.word	0x00000008
.L_33:


//--------------------- .nv.callgraph             --------------------------
	.section	.nv.callgraph,"",@"SHT_CUDA_CALLGRAPH"
	.align	4
	.sectionentsize	8
	.align		4
        /*0000*/ 	.word	0x00000000
	.align		4
        /*0004*/ 	.word	0xffffffff
	.align		4
        /*0008*/ 	.word	index@(_Z10globalSyncPiS_i)
	.align		4
        /*000c*/ 	.word	index@(vprintf)
	.align		4
        /*0010*/ 	.word	0x00000000
	.align		4
        /*0014*/ 	.word	0xfffffffe
	.align		4
        /*0018*/ 	.word	0x00000000
	.align		4
        /*001c*/ 	.word	0xfffffffd
	.align		4
        /*0020*/ 	.word	0x00000000
	.align		4
        /*0024*/ 	.word	0xfffffffc


//--------------------- .nv.constant4             --------------------------
	.section	.nv.constant4,"a",@progbits
	.align	8
	.align		8
.nv.constant4:
        /*0000*/ 	.dword	vprintf
	.align		8
        /*0008*/ 	.dword	$str
	.align		8
        /*0010*/ 	.dword	$str$1


//--------------------- .text._Z10globalSyncPiS_i --------------------------
	.section	.text._Z10globalSyncPiS_i,"ax",@progbits
	.align	128
        .global         _Z10globalSyncPiS_i
        .type           _Z10globalSyncPiS_i,@function
        .size           _Z10globalSyncPiS_i,(.L_x_27 - _Z10globalSyncPiS_i)
        .other          _Z10globalSyncPiS_i,@"STO_CUDA_ENTRY STV_DEFAULT"
_Z10globalSyncPiS_i:
.text._Z10globalSyncPiS_i:
[----:B------:R-:W0:Y:S01]  /*0000*/  LDC R1, c[0x0][0x37c] ;  /* 0x0000df00ff017b82 */ /* 0x000e220000000800 */
[----:B------:R-:W-:Y:S01]  /*0010*/  MOV R0, 0x0 ;  /* 0x0000000000007802 */ /* 0x000fe20000000f00 */
[----:B------:R-:W1:Y:S01]  /*0020*/  LDCU UR4, c[0x0][0x2f8] ;  /* 0x00005f00ff0477ac */ /* 0x000e620008000800 */
[----:B0-----:R-:W-:Y:S01]  /*0030*/  VIADD R1, R1, 0xfffffff8 ;  /* 0xfffffff801017836 */ /* 0x001fe20000000000 */
[----:B------:R-:W-:-:S04]  /*0040*/  CS2R R6, SRZ ;  /* 0x0000000000067805 */ /* 0x000fc8000001ff00 */
[----:B------:R0:W2:Y:S01]  /*0050*/  LDC.64 R8, c[0x4][R0] ;  /* 0x0100000000087b82 */ /* 0x0000a20000000a00 */
[----:B------:R-:W3:Y:S01]  /*0060*/  LDCU.64 UR6, c[0x4][0x8] ;  /* 0x01000100ff0677ac */ /* 0x000ee20008000a00 */
[----:B------:R-:W4:Y:S01]  /*0070*/  LDCU UR5, c[0x0][0x2fc] ;  /* 0x00005f80ff0577ac */ /* 0x000f220008000800 */
[----:B-1----:R-:W-:Y:S01]  /*0080*/  IADD3 R16, P0, PT, R1, UR4, RZ ;  /* 0x0000000401107c10 */ /* 0x002fe2000ff1e0ff */
[----:B---3--:R-:W-:Y:S02]  /*0090*/  IMAD.U32 R4, RZ, RZ, UR6 ;  /* 0x00000006ff047e24 */ /* 0x008fe4000f8e00ff */
[----:B------:R-:W-:Y:S02]  /*00a0*/  IMAD.U32 R5, RZ, RZ, UR7 ;  /* 0x00000007ff057e24 */ /* 0x000fe4000f8e00ff */
[----:B0---4-:R-:W-:-:S08]  /*00b0*/  IMAD.X R2, RZ, RZ, UR5, P0 ;  /* 0x00000005ff027e24 */ /* 0x011fd000080e06ff */
[----:B------:R-:W-:-:S07]  /*00c0*/  LEPC R20, `(.L_x_0) ;  /* 0x000000001014794e */ /* 0x000fce0000000000 */
[----:B--2---:R-:W-:Y:S05]  /*00d0*/  CALL.ABS.NOINC R8 ;  /* 0x0000000008007343 */ /* 0x004fea0003c00000 */
.L_x_0:
[----:B------:R-:W0:Y:S01]  /*00e0*/  S2R R11, SR_CTAID.X ;  /* 0x00000000000b7919 */ /* 0x000e220000002500 */
[----:B------:R-:W0:Y:S01]  /*00f0*/  LDC R28, c[0x0][0x360] ;  /* 0x0000d800ff1c7b82 */ /* 0x000e220000000800 */
[----:B------:R-:W-:Y:S01]  /*0100*/  BSSY.RECONVERGENT B0, `(.L_x_1) ;  /* 0x000001a000007945 */ /* 0x000fe20003800200 */
[----:B------:R-:W0:Y:S06]  /*0110*/  S2R R10, SR_TID.X ;  /* 0x00000000000a7919 */ /* 0x000e2c0000002100 */
[----:B------:R-:W1:Y:S01]  /*0120*/  LDC R24, c[0x0][0x390] ;  /* 0x0000e400ff187b82 */ /* 0x000e620000000800 */
[----:B------:R-:W-:-:S05]  /*0130*/  CS2R.32 R4, SR_CgaSize ;  /* 0x0000000000047805 */ /* 0x000fca0000008a00 */
[----:B------:R-:W-:-:S06]  /*0140*/  IMAD R4, R4, -0xa0, RZ ;  /* 0xffffff6004047824 */ /* 0x000fcc00078e02ff */
[----:B------:R-:W2:Y:S01]  /*0150*/  LDC R4, c[0x0][R4+0x258] ;  /* 0x0000960004047b82 */ /* 0x000ea20000000800 */
[----:B------:R-:W-:-:S05]  /*0160*/  CS2R.32 R5, SR_CgaSize ;  /* 0x0000000000057805 */ /* 0x000fca0000008a00 */
[----:B------:R-:W-:-:S06]  /*0170*/  IMAD R5, R5, -0xa0, RZ ;  /* 0xffffff6005057824 */ /* 0x000fcc00078e02ff */
[----:B------:R-:W3:Y:S08]  /*0180*/  LDC R5, c[0x0][R5+0x254] ;  /* 0x0000950005057b82 */ /* 0x000ef00000000800 */
[----:B------:R-:W4:Y:S01]  /*0190*/  LDC.64 R30, c[0x0][0x358] ;  /* 0x0000d600ff1e7b82 */ /* 0x000f220000000a00 */
[----:B0-----:R-:W-:-:S05]  /*01a0*/  IMAD R29, R11, R28, R10 ;  /* 0x0000001c0b1d7224 */ /* 0x001fca00078e020a */
[----:B-1----:R-:W-:Y:S02]  /*01b0*/  ISETP.GE.AND P1, PT, R29, R24, PT ;  /* 0x000000181d00720c */ /* 0x002fe40003f26270 */
[----:B--2---:R-:W-:-:S04]  /*01c0*/  ISETP.NE.U32.AND P0, PT, R4, RZ, PT ;  /* 0x000000ff0400720c */ /* 0x004fc80003f05070 */
[----:B---3--:R-:W-:-:S07]  /*01d0*/  ISETP.NE.AND.EX P0, PT, R5, RZ, PT, P0 ;  /* 0x000000ff0500720c */ /* 0x008fce0003f05300 */
[----:B------:R-:W-:Y:S06]  /*01e0*/  @P1 BRA `(.L_x_2) ;  /* 0x00000000002c1947 */ /* 0x000fec0003800000 */
[----:B------:R-:W0:Y:S01]  /*01f0*/  LDC.64 R8, c[0x0][0x380] ;  /* 0x0000e000ff087b82 */ /* 0x000e220000000a00 */
[----:B------:R-:W1:Y:S01]  /*0200*/  LDCU UR4, c[0x0][0x370] ;  /* 0x00006e00ff0477ac */ /* 0x000e620008000800 */
[----:B------:R-:W-:Y:S02]  /*0210*/  IMAD.MOV.U32 R3, RZ, RZ, R29 ;  /* 0x000000ffff037224 */ /* 0x000fe400078e001d */
[----:B-1----:R-:W-:-:S07]  /*0220*/  IMAD R0, R28, UR4, RZ ;  /* 0x000000041c007c24 */ /* 0x002fce000f8e02ff */
.L_x_3:
[----:B----4-:R-:W-:Y:S01]  /*0230*/  R2UR UR4, R30 ;  /* 0x000000001e0472ca */ /* 0x010fe200000e0000 */
[----:B0-----:R-:W-:Y:S01]  /*0240*/  IMAD.WIDE R6, R3, 0x4, R8 ;  /* 0x0000000403067825 */ /* 0x001fe200078e0208 */
[----:B------:R-:W-:-:S13]  /*0250*/  R2UR UR5, R31 ;  /* 0x000000001f0572ca */ /* 0x000fda00000e0000 */
[----:B------:R0:W-:Y:S02]  /*0260*/  STG.E desc[UR4][R6.64], R3 ;  /* 0x0000000306007986 */ /* 0x0001e4000c101904 */
[----:B0-----:R-:W-:-:S05]  /*0270*/  IMAD.IADD R3, R0, 0x1, R3 ;  /* 0x0000000100037824 */ /* 0x001fca00078e0203 */
[----:B------:R-:W-:-:S13]  /*0280*/  ISETP.GE.AND P1, PT, R3, R24, PT ;  /* 0x000000180300720c */ /* 0x000fda0003f26270 */
[----:B------:R-:W-:Y:S05]  /*0290*/  @!P1 BRA `(.L_x_3) ;  /* 0xfffffffc00e49947 */ /* 0x000fea000383ffff */
.L_x_2:
[----:B------:R-:W-:Y:S05]  /*02a0*/  BSYNC.RECONVERGENT B0 ;  /* 0x0000000000007941 */ /* 0x000fea0003800200 */
.L_x_1:
[----:B------:R-:W-:Y:S05]  /*02b0*/  @P0 BRA `(.L_x_4) ;  /* 0x0000000000040947 */ /* 0x000fea0003800000 */
[----:B------:R-:W-:Y:S05]  /*02c0*/  BPT.TRAP 0x1 ;  /* 0x000000040000795c */ /* 0x000fea0000300000 */
.L_x_4:
[----:B------:R-:W-:-:S03]  /*02d0*/  UMOV UR4, 0xffffffff ;  /* 0xffffffff00047882 */ /* 0x000fc60000000000 */
[----:B------:R-:W-:Y:S05]  /*02e0*/  BRA.DIV UR4, `(.L_x_5) ;  /* 0x0000000e04c07947 */ /* 0x000fea000b800000 */
[----:B------:R-:W-:Y:S06]  /*02f0*/  BAR.SYNC.DEFER_BLOCKING 0x0 ;  /* 0x0000000000007b1d */ /* 0x000fec0000010000 */
.L_x_22:
[----:B------:R-:W0:Y:S01]  /*0300*/  S2R R3, SR_TID.Y ;  /* 0x0000000000037919 */ /* 0x000e220000002200 */
[----:B------:R-:W-:Y:S01]  /*0310*/  BSSY B0, `(.L_x_6) ;  /* 0x0000031000007945 */ /* 0x000fe20003800000 */
[----:B------:R-:W-:Y:S01]  /*0320*/  ISETP.GE.AND P0, PT, R29, R24, PT ;  /* 0x000000181d00720c */ /* 0x000fe20003f06270 */
[----:B------:R-:W1:Y:S01]  /*0330*/  S2R R7, SR_TID.Z ;  /* 0x0000000000077919 */ /* 0x000e620000002300 */
[----:B0-----:R-:W-:-:S05]  /*0340*/  IMAD.IADD R0, R10, 0x1, R3 ;  /* 0x000000010a007824 */ /* 0x001fca00078e0203 */
[----:B-1----:R-:W-:-:S13]  /*0350*/  LOP3.LUT P1, RZ, R0, R7, RZ, 0xfc, !PT ;  /* 0x0000000700ff7212 */ /* 0x002fda000782fcff */
[----:B------:R-:W-:Y:S05]  /*0360*/  @P1 BRA `(.L_x_7) ;  /* 0x0000000000ac1947 */ /* 0x000fea0003800000 */
[----:B------:R-:W0:Y:S01]  /*0370*/  S2R R0, SR_CTAID.Y ;  /* 0x0000000000007919 */ /* 0x000e220000002600 */
[----:B------:R-:W-:Y:S01]  /*0380*/  VOTEU.ANY UR7, UPT, PT ;  /* 0x0000000000077886 */ /* 0x000fe200038e0100 */
[----:B------:R-:W1:Y:S01]  /*0390*/  LDCU UR4, c[0x0][0x370] ;  /* 0x00006e00ff0477ac */ /* 0x000e620008000800 */
[----:B------:R-:W2:Y:S01]  /*03a0*/  FLO.U32 R6, UR7 ;  /* 0x0000000700067d00 */ /* 0x000ea200080e0000 */
[----:B------:R-:W3:Y:S01]  /*03b0*/  S2R R3, SR_CTAID.Z ;  /* 0x0000000000037919 */ /* 0x000ee20000002700 */
[----:B------:R-:W5:Y:S01]  /*03c0*/  LDCU UR5, c[0x0][0x374] ;  /* 0x00006e80ff0577ac */ /* 0x000f620008000800 */
[----:B------:R-:W2:Y:S01]  /*03d0*/  S2R R7, SR_LANEID ;  /* 0x0000000000077919 */ /* 0x000ea20000000000 */
[----:B------:R-:W4:Y:S01]  /*03e0*/  LDCU UR6, c[0x0][0x378] ;  /* 0x00006f00ff0677ac */ /* 0x000f220008000800 */
[----:B-1----:R-:W-:-:S04]  /*03f0*/  UIADD3 UR4, UPT, UPT, URZ, -UR4, URZ ;  /* 0x80000004ff047290 */ /* 0x002fc8000fffe0ff */
[----:B-----5:R-:W-:-:S04]  /*0400*/  UIMAD UR4, UR4, UR5, URZ ;  /* 0x00000005040472a4 */ /* 0x020fc8000f8e02ff */
[----:B----4-:R-:W-:Y:S01]  /*0410*/  UIMAD UR4, UR6, UR4, -0x7fffffff ;  /* 0x80000001060474a4 */ /* 0x010fe2000f8e0204 */
[----:B0-----:R-:W-:Y:S02]  /*0420*/  IMAD.IADD R0, R11, 0x1, R0 ;  /* 0x000000010b007824 */ /* 0x001fe400078e0200 */
[----:B---3--:R-:W-:Y:S01]  /*0430*/  IMAD.MOV R3, RZ, RZ, -R3 ;  /* 0x000000ffff037224 */ /* 0x008fe200078e0a03 */
[----:B--2---:R-:W-:-:S04]  /*0440*/  ISETP.EQ.U32.AND P1, PT, R6, R7, PT ;  /* 0x000000070600720c */ /* 0x004fc80003f22070 */
[----:B------:R-:W-:Y:S02]  /*0450*/  ISETP.NE.AND P2, PT, R0, R3, PT ;  /* 0x000000030000720c */ /* 0x000fe40003f45270 */
[----:B------:R-:W0:Y:S07]  /*0460*/  POPC R0, UR7 ;  /* 0x0000000700007d09 */ /* 0x000e2e0008000000 */
[----:B------:R-:W-:-:S04]  /*0470*/  @P1 R2UR UR8, R30 ;  /* 0x000000001e0812ca */ /* 0x000fc800000e0000 */
[----:B------:R-:W-:Y:S01]  /*0480*/  VOTEU.ANY UP0, P2 ;  /* 0x0000000000ff7886 */ /* 0x000fe20001000100 */
[----:B------:R-:W-:Y:S01]  /*0490*/  @P1 R2UR UR9, R31 ;  /* 0x000000001f0912ca */ /* 0x000fe200000e0000 */
[----:B------:R-:W-:-:S06]  /*04a0*/  USEL UR4, UR4, 0x1, !UP0 ;  /* 0x0000000104047887 */ /* 0x000fcc000c000000 */
[----:B0-----:R-:W-:Y:S01]  /*04b0*/  IMAD R3, R0, UR4, RZ ;  /* 0x0000000400037c24 */ /* 0x001fe2000f8e02ff */
[----:B------:R-:W-:Y:S01]  /*04c0*/  @!PT LDS RZ, [RZ] ;  /* 0x00000000fffff984 */ /* 0x000fe20000000800 */
[----:B------:R-:W-:Y:S01]  /*04d0*/  @!PT LDS RZ, [RZ] ;  /* 0x00000000fffff984 */ /* 0x000fe20000000800 */
[----:B------:R-:W-:Y:S01]  /*04e0*/  @!PT LDS RZ, [RZ] ;  /* 0x00000000fffff984 */ /* 0x000fe20000000800 */
[----:B------:R-:W-:Y:S01]  /*04f0*/  @!PT LDS RZ, [RZ] ;  /* 0x00000000fffff984 */ /* 0x000fe20000000800 */
[----:B------:R-:W-:-:S00]  /*0500*/  @P1 MEMBAR.ALL.CTA ;  /* 0x0000000000001992 */ /* 0x000fc00000008000 */
[----:B------:R-:W-:Y:S06]  /*0510*/  @P1 MEMBAR.ALL.GPU ;  /* 0x0000000000001992 */ /* 0x000fec000000a000 */
[----:B------:R-:W-:-:S00]  /*0520*/  @P1 ERRBAR ;  /* 0x00000000000019ab */ /* 0x000fc00000000000 */
[----:B------:R-:W-:Y:S06]  /*0530*/  @P1 CGAERRBAR ;  /* 0x00000000000015ab */ /* 0x000fec0000000000 */
[----:B------:R-:W2:Y:S01]  /*0540*/  @P1 ATOM.E.ADD.STRONG.GPU PT, R3, desc[UR8][R4.64+0x4], R3 ;  /* 0x800004030403198a */ /* 0x000ea200081ef108 */
[----:B------:R-:W0:Y:S02]  /*0550*/  S2R R7, SR_LTMASK ;  /* 0x0000000000077919 */ /* 0x000e240000003900 */
[----:B0-----:R-:W-:-:S06]  /*0560*/  LOP3.LUT R7, R7, UR7, RZ, 0xc0, !PT ;  /* 0x0000000707077c12 */ /* 0x001fcc000f8ec0ff */
[----:B------:R-:W0:Y:S01]  /*0570*/  POPC R7, R7 ;  /* 0x0000000700077309 */ /* 0x000e220000000000 */
[----:B--2---:R-:W0:Y:S02]  /*0580*/  SHFL.IDX PT, R0, R3, R6, 0x1f ;  /* 0x00001f0603007589 */ /* 0x004e2400000e0000 */
[----:B0-----:R-:W-:-:S07]  /*0590*/  IMAD R0, R7, UR4, R0 ;  /* 0x0000000407007c24 */ /* 0x001fce000f8e0200 */
.L_x_8:
[----:B------:R-:W-:Y:S05]  /*05a0*/  YIELD ;  /* 0x0000000000007946 */ /* 0x000fea0003800000 */
[----:B------:R-:W-:Y:S02]  /*05b0*/  R2UR UR4, R30 ;  /* 0x000000001e0472ca */ /* 0x000fe400000e0000 */
[----:B------:R-:W-:-:S13]  /*05c0*/  R2UR UR5, R31 ;  /* 0x000000001f0572ca */ /* 0x000fda00000e0000 */
[----:B------:R-:W2:Y:S04]  /*05d0*/  LD.E.STRONG.GPU R3, desc[UR4][R4.64+0x4] ;  /* 0x0000040404037980 */ /* 0x000ea8000c10f900 */
[----:B--2---:R-:W-:Y:S01]  /*05e0*/  CCTL.IVALL ;  /* 0x00000000ff00798f */ /* 0x004fe20002000000 */
[----:B------:R-:W-:-:S04]  /*05f0*/  LOP3.LUT R3, R3, R0, RZ, 0x3c, !PT ;  /* 0x0000000003037212 */ /* 0x000fc800078e3cff */
[----:B------:R-:W-:-:S13]  /*0600*/  ISETP.GT.AND P1, PT, R3, -0x1, PT ;  /* 0xffffffff0300780c */ /* 0x000fda0003f24270 */
[----:B------:R-:W-:Y:S05]  /*0610*/  @P1 BRA `(.L_x_8) ;  /* 0xfffffffc00e01947 */ /* 0x000fea000383ffff */
.L_x_7:
[----:B------:R-:W-:Y:S05]  /*0620*/  BSYNC B0 ;  /* 0x0000000000007941 */ /* 0x000fea0003800000 */
.L_x_6:
[----:B------:R-:W-:-:S03]  /*0630*/  UMOV UR4, 0xffffffff ;  /* 0xffffffff00047882 */ /* 0x000fc60000000000 */
[----:B------:R-:W-:Y:S05]  /*0640*/  BRA.DIV UR4, `(.L_x_9) ;  /* 0x0000000e04107947 */ /* 0x000fea000b800000 */
[----:B------:R-:W-:Y:S06]  /*0650*/  BAR.SYNC.DEFER_BLOCKING 0x0 ;  /* 0x0000000000007b1d */ /* 0x000fec0000010000 */
.L_x_25:
[----:B------:R-:W-:Y:S05]  /*0660*/  @P0 EXIT ;  /* 0x000000000000094d */ /* 0x000fea0003800000 */
[----:B------:R-:W0:Y:S01]  /*0670*/  LDCU UR4, c[0x0][0x370] ;  /* 0x00006e00ff0477ac */ /* 0x000e220008000800 */
[----:B------:R-:W-:Y:S01]  /*0680*/  ISETP.GT.AND P0, PT, R24, RZ, PT ;  /* 0x000000ff1800720c */ /* 0x000fe20003f04270 */
[----:B0-----:R-:W-:-:S12]  /*0690*/  IMAD R28, R28, UR4, RZ ;  /* 0x000000041c1c7c24 */ /* 0x001fd8000f8e02ff */
[----:B------:R-:W-:Y:S05]  /*06a0*/  @P0 BRA `(.L_x_10) ;  /* 0x0000000000500947 */ /* 0x000fea0003800000 */
.L_x_12:
[----:B------:R-:W0:Y:S01]  /*06b0*/  LDC.64 R8, c[0x0][0x388] ;  /* 0x0000e200ff087b82 */ /* 0x000e220000000a00 */
[----:B----4-:R-:W-:Y:S01]  /*06c0*/  R2UR UR6, R30 ;  /* 0x000000001e0672ca */ /* 0x010fe200000e0000 */
[----:B------:R1:W-:Y:S01]  /*06d0*/  STL [R1], RZ ;  /* 0x000000ff01007387 */ /* 0x0003e20000100800 */
[----:B------:R-:W-:Y:S01]  /*06e0*/  R2UR UR7, R31 ;  /* 0x000000001f0772ca */ /* 0x000fe200000e0000 */
[----:B------:R-:W2:Y:S01]  /*06f0*/  LDCU.64 UR4, c[0x4][0x10] ;  /* 0x01000200ff0477ac */ /* 0x000ea20008000a00 */
[----:B------:R-:W-:Y:S01]  /*0700*/  MOV R0, 0x0 ;  /* 0x0000000000007802 */ /* 0x000fe20000000f00 */
[----:B------:R-:W-:Y:S02]  /*0710*/  IMAD.MOV.U32 R6, RZ, RZ, R16 ;  /* 0x000000ffff067224 */ /* 0x000fe400078e0010 */
[----:B------:R-:W-:Y:S01]  /*0720*/  IMAD.MOV.U32 R7, RZ, RZ, R2 ;  /* 0x000000ffff077224 */ /* 0x000fe200078e0002 */
[----:B------:R1:W3:Y:S01]  /*0730*/  LDC.64 R10, c[0x4][R0] ;  /* 0x01000000000a7b82 */ /* 0x0002e20000000a00 */
[----:B--2---:R-:W-:-:S02]  /*0740*/  IMAD.U32 R4, RZ, RZ, UR4 ;  /* 0x00000004ff047e24 */ /* 0x004fc4000f8e00ff */
[----:B0-----:R-:W-:-:S04]  /*0750*/  IMAD.WIDE R8, R29, 0x4, R8 ;  /* 0x000000041d087825 */ /* 0x001fc800078e0208 */
[----:B------:R-:W-:Y:S01]  /*0760*/  IMAD.U32 R5, RZ, RZ, UR5 ;  /* 0x00000005ff057e24 */ /* 0x000fe2000f8e00ff */
[----:B------:R1:W-:Y:S06]  /*0770*/  STG.E desc[UR6][R8.64], RZ ;  /* 0x000000ff08007986 */ /* 0x0003ec000c101906 */
[----:B------:R-:W-:-:S07]  /*0780*/  LEPC R20, `(.L_x_11) ;  /* 0x000000001014794e */ /* 0x000fce0000000000 */
[----:B-1-3--:R-:W-:Y:S05]  /*0790*/  CALL.ABS.NOINC R10 ;  /* 0x000000000a007343 */ /* 0x00afea0003c00000 */
.L_x_11:
[----:B------:R-:W0:Y:S01]  /*07a0*/  LDCU UR4, c[0x0][0x390] ;  /* 0x00007200ff0477ac */ /* 0x000e220008000800 */
[----:B------:R-:W-:-:S05]  /*07b0*/  IMAD.IADD R29, R28, 0x1, R29 ;  /* 0x000000011c1d7824 */ /* 0x000fca00078e021d */
[----:B0-----:R-:W-:-:S13]  /*07c0*/  ISETP.GE.AND P0, PT, R29, UR4, PT ;  /* 0x000000041d007c0c */ /* 0x001fda000bf06270 */
[----:B------:R-:W-:Y:S05]  /*07d0*/  @!P0 BRA `(.L_x_12) ;  /* 0xfffffffc00b48947 */ /* 0x000fea000383ffff */
[----:B------:R-:W-:Y:S05]  /*07e0*/  EXIT ;  /* 0x000000000000794d */ /* 0x000fea0003800000 */
.L_x_10:
[----:B------:R-:W0:Y:S01]  /*07f0*/  LDC.64 R4, c[0x0][0x380] ;  /* 0x0000e000ff047b82 */ /* 0x000e220000000a00 */
[C---:B------:R-:W-:Y:S02]  /*0800*/  LOP3.LUT R18, R24.reuse, 0xf, RZ, 0xc0, !PT ;  /* 0x0000000f18127812 */ /* 0x040fe400078ec0ff */
[C---:B------:R-:W-:Y:S02]  /*0810*/  LOP3.LUT R19, R24.reuse, 0x7, RZ, 0xc0, !PT ;  /* 0x0000000718137812 */ /* 0x040fe400078ec0ff */
[----:B------:R-:W-:Y:S01]  /*0820*/  LOP3.LUT R23, R24, 0x7ffffff0, RZ, 0xc0, !PT ;  /* 0x7ffffff018177812 */ /* 0x000fe200078ec0ff */
[----:B------:R-:W-:Y:S01]  /*0830*/  VIADD R25, R18, 0xffffffff ;  /* 0xffffffff12197836 */ /* 0x000fe20000000000 */
[----:B------:R-:W-:Y:S01]  /*0840*/  LOP3.LUT R24, R24, 0x3, RZ, 0xc0, !PT ;  /* 0x0000000318187812 */ /* 0x000fe200078ec0ff */
[----:B------:R-:W-:Y:S02]  /*0850*/  VIADD R26, R19, 0xffffffff ;  /* 0xffffffff131a7836 */ /* 0x000fe40000000000 */
[----:B------:R-:W-:Y:S01]  /*0860*/  IMAD.MOV R27, RZ, RZ, -R23 ;  /* 0x000000ffff1b7224 */ /* 0x000fe200078e0a17 */
[----:B0-----:R-:W-:-:S05]  /*0870*/  IADD3 R17, P0, PT, R4, 0x20, RZ ;  /* 0x0000002004117810 */ /* 0x001fca0007f1e0ff */
[----:B------:R-:W-:-:S08]  /*0880*/  IMAD.X R22, RZ, RZ, R5, P0 ;  /* 0x000000ffff167224 */ /* 0x000fd000000e0605 */
.L_x_20:
[----:B------:R-:W0:Y:S01]  /*0890*/  LDCU UR4, c[0x0][0x390] ;  /* 0x00007200ff0477ac */ /* 0x000e220008000800 */
[----:B------:R-:W-:Y:S02]  /*08a0*/  IMAD.MOV.U32 R3, RZ, RZ, RZ ;  /* 0x000000ffff037224 */ /* 0x000fe400078e00ff */
[----:B------:R-:W-:Y:S01]  /*08b0*/  IMAD.MOV.U32 R0, RZ, RZ, RZ ;  /* 0x000000ffff007224 */ /* 0x000fe200078e00ff */
[----:B0-----:R-:W-:-:S09]  /*08c0*/  UISETP.GE.U32.AND UP0, UPT, UR4, 0x10, UPT ;  /* 0x000000100400788c */ /* 0x001fd2000bf06070 */
[----:B------:R-:W-:Y:S05]  /*08d0*/  BRA.U !UP0, `(.L_x_13) ;  /* 0x0000000108c87547 */ /* 0x000fea000b800000 */
[----:B------:R-:W-:Y:S01]  /*08e0*/  BSSY.RECONVERGENT B0, `(.L_x_14) ;  /* 0x0000030000007945 */ /* 0x000fe20003800200 */
[----:B------:R-:W-:Y:S02]  /*08f0*/  IMAD.MOV.U32 R0, RZ, RZ, RZ ;  /* 0x000000ffff007224 */ /* 0x000fe400078e00ff */
[----:B------:R-:W-:Y:S02]  /*0900*/  IMAD.MOV.U32 R7, RZ, RZ, R17 ;  /* 0x000000ffff077224 */ /* 0x000fe400078e0011 */
[----:B------:R-:W-:Y:S02]  /*0910*/  IMAD.MOV.U32 R6, RZ, RZ, R22 ;  /* 0x000000ffff067224 */ /* 0x000fe400078e0016 */
[----:B------:R-:W-:-:S07]  /*0920*/  IMAD.MOV.U32 R3, RZ, RZ, R27 ;  /* 0x000000ffff037224 */ /* 0x000fce00078e001b */
.L_x_15:
[C---:B----4-:R-:W-:Y:S01]  /*0930*/  R2UR UR4, R30.reuse ;  /* 0x000000001e0472ca */ /* 0x050fe200000e0000 */
[----:B------:R-:W-:Y:S01]  /*0940*/  IMAD.MOV.U32 R4, RZ, RZ, R7 ;  /* 0x000000ffff047224 */ /* 0x000fe200078e0007 */
[C---:B------:R-:W-:Y:S01]  /*0950*/  R2UR UR5, R31.reuse ;  /* 0x000000001f0572ca */ /* 0x040fe200000e0000 */
[----:B------:R-:W-:Y:S01]  /*0960*/  IMAD.MOV.U32 R5, RZ, RZ, R6 ;  /* 0x000000ffff057224 */ /* 0x000fe200078e0006 */
[C---:B------:R-:W-:Y:S02]  /*0970*/  R2UR UR6, R30.reuse ;  /* 0x000000001e0672ca */ /* 0x040fe400000e0000 */
[C---:B------:R-:W-:Y:S02]  /*0980*/  R2UR UR7, R31.reuse ;  /* 0x000000001f0772ca */ /* 0x040fe400000e0000 */
[----:B------:R-:W-:Y:S02]  /*0990*/  R2UR UR8, R30 ;  /* 0x000000001e0872ca */ /* 0x000fe400000e0000 */
[----:B------:R-:W-:-:S02]  /*09a0*/  R2UR UR9, R31 ;  /* 0x000000001f0972ca */ /* 0x000fc400000e0000 */
[C---:B------:R-:W-:Y:S02]  /*09b0*/  R2UR UR10, R30.reuse ;  /* 0x000000001e0a72ca */ /* 0x040fe400000e0000 */
[----:B------:R-:W-:Y:S01]  /*09c0*/  R2UR UR11, R31 ;  /* 0x000000001f0b72ca */ /* 0x000fe200000e0000 */
[----:B------:R-:W2:Y:S04]  /*09d0*/  LDG.E R9, desc[UR4][R4.64+-0x20] ;  /* 0xffffe00404097981 */ /* 0x000ea8000c1e1900 */
[----:B------:R-:W2:Y:S04]  /*09e0*/  LDG.E R8, desc[UR6][R4.64+-0x1c] ;  /* 0xffffe40604087981 */ /* 0x000ea8000c1e1900 */
[----:B------:R-:W3:Y:S04]  /*09f0*/  LDG.E R11, desc[UR8][R4.64+-0x18] ;  /* 0xffffe808040b7981 */ /* 0x000ee8000c1e1900 */
[----:B------:R-:W3:Y:S01]  /*0a00*/  LDG.E R10, desc[UR10][R4.64+-0x14] ;  /* 0xffffec0a040a7981 */ /* 0x000ee2000c1e1900 */
[----:B------:R-:W-:-:S02]  /*0a10*/  R2UR UR12, R30 ;  /* 0x000000001e0c72ca */ /* 0x000fc400000e0000 */
[C---:B------:R-:W-:Y:S01]  /*0a20*/  R2UR UR13, R31.reuse ;  /* 0x000000001f0d72ca */ /* 0x040fe200000e0000 */
[----:B------:R-:W4:Y:S01]  /*0a30*/  LDG.E R6, desc[UR4][R4.64+-0x10] ;  /* 0xfffff00404067981 */ /* 0x000f22000c1e1900 */
[----:B------:R-:W-:Y:S02]  /*0a40*/  R2UR UR14, R30 ;  /* 0x000000001e0e72ca */ /* 0x000fe400000e0000 */
[----:B------:R-:W-:Y:S01]  /*0a50*/  R2UR UR15, R31 ;  /* 0x000000001f0f72ca */ /* 0x000fe200000e0000 */
[----:B------:R-:W4:Y:S01]  /*0a60*/  LDG.E R7, desc[UR6][R4.64+-0xc] ;  /* 0xfffff40604077981 */ /* 0x000f22000c1e1900 */
[----:B--2---:R-:W-:-:S03]  /*0a70*/  IADD3 R8, PT, PT, R8, R9, R0 ;  /* 0x0000000908087210 */ /* 0x004fc60007ffe000 */
[----:B------:R-:W2:Y:S04]  /*0a80*/  LDG.E R9, desc[UR8][R4.64+-0x8] ;  /* 0xfffff80804097981 */ /* 0x000ea8000c1e1900 */
[----:B------:R-:W2:Y:S01]  /*0a90*/  LDG.E R0, desc[UR10][R4.64+-0x4] ;  /* 0xfffffc0a04007981 */ /* 0x000ea2000c1e1900 */
[----:B---3--:R-:W-:-:S03]  /*0aa0*/  IADD3 R10, PT, PT, R10, R11, R8 ;  /* 0x0000000b0a0a7210 */ /* 0x008fc60007ffe008 */
[----:B------:R-:W3:Y:S04]  /*0ab0*/  LDG.E R8, desc[UR12][R4.64] ;  /* 0x0000000c04087981 */ /* 0x000ee8000c1e1900 */
[----:B------:R-:W3:Y:S01]  /*0ac0*/  LDG.E R11, desc[UR14][R4.64+0x4] ;  /* 0x0000040e040b7981 */ /* 0x000ee2000c1e1900 */
[----:B----4-:R-:W-:-:S03]  /*0ad0*/  IADD3 R10, PT, PT, R7, R6, R10 ;  /* 0x00000006070a7210 */ /* 0x010fc60007ffe00a */
[----:B------:R-:W4:Y:S04]  /*0ae0*/  LDG.E R7, desc[UR4][R4.64+0x8] ;  /* 0x0000080404077981 */ /* 0x000f28000c1e1900 */
[----:B------:R-:W4:Y:S01]  /*0af0*/  LDG.E R6, desc[UR6][R4.64+0xc] ;  /* 0x00000c0604067981 */ /* 0x000f22000c1e1900 */
[----:B--2---:R-:W-:-:S03]  /*0b00*/  IADD3 R10, PT, PT, R0, R9, R10 ;  /* 0x00000009000a7210 */ /* 0x004fc60007ffe00a */
[----:B------:R-:W2:Y:S04]  /*0b10*/  LDG.E R0, desc[UR8][R4.64+0x10] ;  /* 0x0000100804007981 */ /* 0x000ea8000c1e1900 */
[----:B------:R-:W2:Y:S01]  /*0b20*/  LDG.E R9, desc[UR10][R4.64+0x14] ;  /* 0x0000140a04097981 */ /* 0x000ea2000c1e1900 */
[----:B---3--:R-:W-:-:S03]  /*0b30*/  IADD3 R8, PT, PT, R11, R8, R10 ;  /* 0x000000080b087210 */ /* 0x008fc60007ffe00a */
[----:B------:R-:W3:Y:S04]  /*0b40*/  LDG.E R11, desc[UR12][R4.64+0x18] ;  /* 0x0000180c040b7981 */ /* 0x000ee8000c1e1900 */
[----:B------:R-:W3:Y:S01]  /*0b50*/  LDG.E R10, desc[UR14][R4.64+0x1c] ;  /* 0x00001c0e040a7981 */ /* 0x000ee2000c1e1900 */
[----:B------:R-:W-:-:S05]  /*0b60*/  VIADD R3, R3, 0x10 ;  /* 0x0000001003037836 */ /* 0x000fca0000000000 */
[----:B------:R-:W-:Y:S02]  /*0b70*/  ISETP.NE.AND P0, PT, R3, RZ, PT ;  /* 0x000000ff0300720c */ /* 0x000fe40003f05270 */
[----:B----4-:R-:W-:Y:S02]  /*0b80*/  IADD3 R6, PT, PT, R6, R7, R8 ;  /* 0x0000000706067210 */ /* 0x010fe40007ffe008 */
[----:B------:R-:W-:Y:S02]  /*0b90*/  IADD3 R7, P1, PT, R4, 0x40, RZ ;  /* 0x0000004004077810 */ /* 0x000fe40007f3e0ff */
[----:B--2---:R-:W-:-:S03]  /*0ba0*/  IADD3 R0, PT, PT, R9, R0, R6 ;  /* 0x0000000009007210 */ /* 0x004fc60007ffe006 */
[----:B------:R-:W-:Y:S01]  /*0bb0*/  IMAD.X R6, RZ, RZ, R5, P1 ;  /* 0x000000ffff067224 */ /* 0x000fe200008e0605 */
[----:B---3--:R-:W-:-:S03]  /*0bc0*/  IADD3 R0, PT, PT, R10, R11, R0 ;  /* 0x0000000b0a007210 */ /* 0x008fc60007ffe000 */
[----:B------:R-:W-:Y:S05]  /*0bd0*/  @P0 BRA `(.L_x_15) ;  /* 0xfffffffc00540947 */ /* 0x000fea000383ffff */
[----:B------:R-:W-:Y:S05]  /*0be0*/  BSYNC.RECONVERGENT B0 ;  /* 0x0000000000007941 */ /* 0x000fea0003800200 */
.L_x_14:
[----:B------:R-:W-:-:S07]  /*0bf0*/  IMAD.MOV.U32 R3, RZ, RZ, R23 ;  /* 0x000000ffff037224 */ /* 0x000fce00078e0017 */
.L_x_13:
[----:B------:R-:W-:-:S13]  /*0c00*/  ISETP.NE.AND P0, PT, R18, RZ, PT ;  /* 0x000000ff1200720c */ /* 0x000fda0003f05270 */
[----:B------:R-:W-:Y:S05]  /*0c10*/  @!P0 BRA `(.L_x_16) ;  /* 0x0000000400248947 */ /* 0x000fea0003800000 */
[----:B------:R-:W-:Y:S02]  /*0c20*/  ISETP.GE.U32.AND P0, PT, R25, 0x7, PT ;  /* 0x000000071900780c */ /* 0x000fe40003f06070 */
[----:B------:R-:W-:-:S11]  /*0c30*/  ISETP.NE.AND P1, PT, R19, RZ, PT ;  /* 0x000000ff1300720c */ /* 0x000fd60003f25270 */
[----:B------:R-:W-:Y:S05]  /*0c40*/  @!P0 BRA `(.L_x_17) ;  /* 0x00000000007c8947 */ /* 0x000fea0003800000 */
[----:B------:R-:W0:Y:S01]  /*0c50*/  LDC.64 R4, c[0x0][0x380] ;  /* 0x0000e000ff047b82 */ /* 0x000e220000000a00 */
[C---:B----4-:R-:W-:Y:S02]  /*0c60*/  R2UR UR4, R30.reuse ;  /* 0x000000001e0472ca */ /* 0x050fe400000e0000 */
[C---:B------:R-:W-:Y:S02]  /*0c70*/  R2UR UR5, R31.reuse ;  /* 0x000000001f0572ca */ /* 0x040fe400000e0000 */
[C---:B------:R-:W-:Y:S02]  /*0c80*/  R2UR UR6, R30.reuse ;  /* 0x000000001e0672ca */ /* 0x040fe400000e0000 */
[C---:B------:R-:W-:Y:S02]  /*0c90*/  R2UR UR7, R31.reuse ;  /* 0x000000001f0772ca */ /* 0x040fe400000e0000 */
[----:B------:R-:W-:Y:S02]  /*0ca0*/  R2UR UR8, R30 ;  /* 0x000000001e0872ca */ /* 0x000fe400000e0000 */
[----:B------:R-:W-:-:S02]  /*0cb0*/  R2UR UR9, R31 ;  /* 0x000000001f0972ca */ /* 0x000fc400000e0000 */
[C---:B------:R-:W-:Y:S02]  /*0cc0*/  R2UR UR10, R30.reuse ;  /* 0x000000001e0a72ca */ /* 0x040fe400000e0000 */
[C---:B------:R-:W-:Y:S02]  /*0cd0*/  R2UR UR11, R31.reuse ;  /* 0x000000001f0b72ca */ /* 0x040fe400000e0000 */
[C---:B------:R-:W-:Y:S02]  /*0ce0*/  R2UR UR12, R30.reuse ;  /* 0x000000001e0c72ca */ /* 0x040fe400000e0000 */
[C---:B------:R-:W-:Y:S02]  /*0cf0*/  R2UR UR13, R31.reuse ;  /* 0x000000001f0d72ca */ /* 0x040fe400000e0000 */
[C---:B------:R-:W-:Y:S02]  /*0d00*/  R2UR UR14, R30.reuse ;  /* 0x000000001e0e72ca */ /* 0x040fe400000e0000 */
[----:B------:R-:W-:Y:S01]  /*0d10*/  R2UR UR15, R31 ;  /* 0x000000001f0f72ca */ /* 0x000fe200000e0000 */
[----:B0-----:R-:W-:Y:S01]  /*0d20*/  IMAD.WIDE.U32 R4, R3, 0x4, R4 ;  /* 0x0000000403047825 */ /* 0x001fe200078e0004 */
[----:B------:R-:W-:-:S02]  /*0d30*/  R2UR UR16, R30 ;  /* 0x000000001e1072ca */ /* 0x000fc400000e0000 */
[C---:B------:R-:W-:Y:S02]  /*0d40*/  R2UR UR17, R31.reuse ;  /* 0x000000001f1172ca */ /* 0x040fe400000e0000 */
[----:B------:R-:W-:Y:S01]  /*0d50*/  R2UR UR18, R30 ;  /* 0x000000001e1272ca */ /* 0x000fe200000e0000 */
[----:B------:R-:W2:Y:S01]  /*0d60*/  LDG.E R7, desc[UR4][R4.64] ;  /* 0x0000000404077981 */ /* 0x000ea2000c1e1900 */
[----:B------:R-:W-:-:S03]  /*0d70*/  R2UR UR19, R31 ;  /* 0x000000001f1372ca */ /* 0x000fc600000e0000 */
[----:B------:R-:W2:Y:S04]  /*0d80*/  LDG.E R8, desc[UR6][R4.64+0x4] ;  /* 0x0000040604087981 */ /* 0x000ea8000c1e1900 */
[----:B------:R-:W3:Y:S04]  /*0d90*/  LDG.E R10, desc[UR8][R4.64+0x8] ;  /* 0x00000808040a7981 */ /* 0x000ee8000c1e1900 */
[----:B------:R-:W3:Y:S04]  /*0da0*/  LDG.E R9, desc[UR10][R4.64+0xc] ;  /* 0x00000c0a04097981 */ /* 0x000ee8000c1e1900 */
[----:B------:R-:W4:Y:S04]  /*0db0*/  LDG.E R12, desc[UR12][R4.64+0x10] ;  /* 0x0000100c040c7981 */ /* 0x000f28000c1e1900 */
[----:B------:R-:W4:Y:S04]  /*0dc0*/  LDG.E R11, desc[UR14][R4.64+0x14] ;  /* 0x0000140e040b7981 */ /* 0x000f28000c1e1900 */
[----:B------:R-:W5:Y:S04]  /*0dd0*/  LDG.E R6, desc[UR16][R4.64+0x18] ;  /* 0x0000181004067981 */ /* 0x000f68000c1e1900 */
[----:B------:R-:W5:Y:S01]  /*0de0*/  LDG.E R13, desc[UR18][R4.64+0x1c] ;  /* 0x00001c12040d7981 */ /* 0x000f62000c1e1900 */
[----:B------:R-:W-:Y:S01]  /*0df0*/  VIADD R3, R3, 0x8 ;  /* 0x0000000803037836 */ /* 0x000fe20000000000 */
[----:B--2---:R-:W-:-:S04]  /*0e00*/  IADD3 R7, PT, PT, R8, R7, R0 ;  /* 0x0000000708077210 */ /* 0x004fc80007ffe000 */
[----:B---3--:R-:W-:-:S04]  /*0e10*/  IADD3 R7, PT, PT, R9, R10, R7 ;  /* 0x0000000a09077210 */ /* 0x008fc80007ffe007 */
[----:B----4-:R-:W-:-:S04]  /*0e20*/  IADD3 R7, PT, PT, R11, R12, R7 ;  /* 0x0000000c0b077210 */ /* 0x010fc80007ffe007 */
[----:B-----5:R-:W-:-:S07]  /*0e30*/  IADD3 R0, PT, PT, R13, R6, R7 ;  /* 0x000000060d007210 */ /* 0x020fce0007ffe007 */
.L_x_17:
        /* <DEDUP_REMOVED lines=11> */
[----:B------:R-:W-:Y:S02]  /*0ef0*/  R2UR UR10, R30 ;  /* 0x000000001e0a72ca */ /* 0x000fe400000e0000 */
[----:B------:R-:W-:Y:S01]  /*0f00*/  R2UR UR11, R31 ;  /* 0x000000001f0b72ca */ /* 0x000fe200000e0000 */
[----:B0-----:R-:W-:-:S05]  /*0f10*/  IMAD.WIDE.U32 R4, R3, 0x4, R4 ;  /* 0x0000000403047825 */ /* 0x001fca00078e0004 */
[----:B------:R-:W2:Y:S04]  /*0f20*/  LDG.E R7, desc[UR4][R4.64] ;  /* 0x0000000404077981 */ /* 0x000ea8000c1e1900 */
[----:B------:R-:W2:Y:S04]  /*0f30*/  LDG.E R6, desc[UR6][R4.64+0x4] ;  /* 0x0000040604067981 */ /* 0x000ea8000c1e1900 */
[----:B------:R-:W3:Y:S04]  /*0f40*/  LDG.E R9, desc[UR8][R4.64+0x8] ;  /* 0x0000080804097981 */ /* 0x000ee8000c1e1900 */
[----:B------:R-:W3:Y:S01]  /*0f50*/  LDG.E R8, desc[UR10][R4.64+0xc] ;  /* 0x00000c0a04087981 */ /* 0x000ee2000c1e1900 */
[----:B------:R-:W-:Y:S01]  /*0f60*/  VIADD R3, R3, 0x4 ;  /* 0x0000000403037836 */ /* 0x000fe20000000000 */
[----:B--2---:R-:W-:-:S04]  /*0f70*/  IADD3 R0, PT, PT, R6, R7, R0 ;  /* 0x0000000706007210 */ /* 0x004fc80007ffe000 */
[----:B---3--:R-:W-:-:S07]  /*0f80*/  IADD3 R0, PT, PT, R8, R9, R0 ;  /* 0x0000000908007210 */ /* 0x008fce0007ffe000 */
.L_x_18:
[----:B------:R-:W-:Y:S05]  /*0f90*/  @!P1 BRA `(.L_x_16) ;  /* 0x0000000000449947 */ /* 0x000fea0003800000 */
[----:B------:R-:W0:Y:S01]  /*0fa0*/  LDC.64 R4, c[0x0][0x380] ;  /* 0x0000e000ff047b82 */ /* 0x000e220000000a00 */
[----:B----4-:R-:W-:Y:S02]  /*0fb0*/  R2UR UR4, R30 ;  /* 0x000000001e0472ca */ /* 0x010fe400000e0000 */
[----:B------:R-:W-:Y:S01]  /*0fc0*/  R2UR UR5, R31 ;  /* 0x000000001f0572ca */ /* 0x000fe200000e0000 */
[----:B0-----:R-:W-:-:S12]  /*0fd0*/  IMAD.WIDE.U32 R4, R3, 0x4, R4 ;  /* 0x0000000403047825 */ /* 0x001fd800078e0004 */
[----:B------:R-:W2:Y:S01]  /*0fe0*/  LDG.E R3, desc[UR4][R4.64] ;  /* 0x0000000404037981 */ /* 0x000ea2000c1e1900 */
[----:B------:R-:W-:Y:S01]  /*0ff0*/  ISETP.NE.AND P0, PT, R24, 0x1, PT ;  /* 0x000000011800780c */ /* 0x000fe20003f05270 */
[----:B--2---:R-:W-:-:S12]  /*1000*/  IMAD.IADD R0, R0, 0x1, R3 ;  /* 0x0000000100007824 */ /* 0x004fd800078e0203 */
[----:B------:R-:W-:Y:S05]  /*1010*/  @!P0 BRA `(.L_x_16) ;  /* 0x0000000000248947 */ /* 0x000fea0003800000 */
[----:B------:R-:W-:Y:S02]  /*1020*/  ISETP.NE.AND P0, PT, R24, 0x2, PT ;  /* 0x000000021800780c */ /* 0x000fe40003f05270 */
[----:B------:R-:W-:Y:S02]  /*1030*/  R2UR UR4, R30 ;  /* 0x000000001e0472ca */ /* 0x000fe400000e0000 */
[----:B------:R-:W-:-:S09]  /*1040*/  R2UR UR5, R31 ;  /* 0x000000001f0572ca */ /* 0x000fd200000e0000 */
[----:B------:R-:W-:Y:S02]  /*1050*/  @P0 R2UR UR6, R30 ;  /* 0x000000001e0602ca */ /* 0x000fe400000e0000 */
[----:B------:R-:W-:Y:S02]  /*1060*/  @P0 R2UR UR7, R31 ;  /* 0x000000001f0702ca */ /* 0x000fe400000e0000 */
[----:B------:R-:W2:Y:S11]  /*1070*/  LDG.E R3, desc[UR4][R4.64+0x4] ;  /* 0x0000040404037981 */ /* 0x000eb6000c1e1900 */
[----:B------:R-:W3:Y:S01]  /*1080*/  @P0 LDG.E R7, desc[UR6][R4.64+0x8] ;  /* 0x0000080604070981 */ /* 0x000ee2000c1e1900 */
[----:B--2---:R-:W-:-:S04]  /*1090*/  IMAD.IADD R0, R0, 0x1, R3 ;  /* 0x0000000100007824 */ /* 0x004fc800078e0203 */
[----:B---3--:R-:W-:-:S07]  /*10a0*/  @P0 IMAD.IADD R0, R0, 0x1, R7 ;  /* 0x0000000100000824 */ /* 0x008fce00078e0207 */
.L_x_16:
[----:B------:R-:W0:Y:S01]  /*10b0*/  LDC.64 R4, c[0x0][0x388] ;  /* 0x0000e200ff047b82 */ /* 0x000e220000000a00 */
[----:B----4-:R-:W-:Y:S01]  /*10c0*/  R2UR UR6, R30 ;  /* 0x000000001e0672ca */ /* 0x010fe200000e0000 */
[----:B------:R1:W-:Y:S01]  /*10d0*/  STL [R1], R0 ;  /* 0x0000000001007387 */ /* 0x0003e20000100800 */
[----:B------:R-:W-:Y:S01]  /*10e0*/  R2UR UR7, R31 ;  /* 0x000000001f0772ca */ /* 0x000fe200000e0000 */
[----:B------:R-:W2:Y:S01]  /*10f0*/  LDCU.64 UR4, c[0x4][0x10] ;  /* 0x01000200ff0477ac */ /* 0x000ea20008000a00 */
[----:B------:R-:W-:Y:S01]  /*1100*/  MOV R8, 0x0 ;  /* 0x0000000000087802 */ /* 0x000fe20000000f00 */
[----:B------:R-:W-:Y:S02]  /*1110*/  IMAD.MOV.U32 R6, RZ, RZ, R16 ;  /* 0x000000ffff067224 */ /* 0x000fe400078e0010 */
[----:B------:R-:W-:-:S03]  /*1120*/  IMAD.MOV.U32 R7, RZ, RZ, R2 ;  /* 0x000000ffff077224 */ /* 0x000fc600078e0002 */
[----:B------:R-:W3:Y:S01]  /*1130*/  LDC.64 R8, c[0x4][R8] ;  /* 0x0100000008087b82 */ /* 0x000ee20000000a00 */
[----:B0-----:R-:W-:-:S04]  /*1140*/  IMAD.WIDE R10, R29, 0x4, R4 ;  /* 0x000000041d0a7825 */ /* 0x001fc800078e0204 */
[----:B--2---:R-:W-:Y:S01]  /*1150*/  IMAD.U32 R4, RZ, RZ, UR4 ;  /* 0x00000004ff047e24 */ /* 0x004fe2000f8e00ff */
[----:B------:R1:W-:Y:S01]  /*1160*/  STG.E desc[UR6][R10.64], R0 ;  /* 0x000000000a007986 */ /* 0x0003e2000c101906 */
[----:B------:R-:W-:-:S07]  /*1170*/  IMAD.U32 R5, RZ, RZ, UR5 ;  /* 0x00000005ff057e24 */ /* 0x000fce000f8e00ff */
[----:B------:R-:W-:-:S07]  /*1180*/  LEPC R20, `(.L_x_19) ;  /* 0x000000001014794e */ /* 0x000fce0000000000 */
[----:B-1-3--:R-:W-:Y:S05]  /*1190*/  CALL.ABS.NOINC R8 ;  /* 0x0000000008007343 */ /* 0x00afea0003c00000 */
.L_x_19:
[----:B------:R-:W0:Y:S01]  /*11a0*/  LDCU UR4, c[0x0][0x390] ;  /* 0x00007200ff0477ac */ /* 0x000e220008000800 */
[----:B------:R-:W-:-:S05]  /*11b0*/  IMAD.IADD R29, R28, 0x1, R29 ;  /* 0x000000011c1d7824 */ /* 0x000fca00078e021d */
[----:B0-----:R-:W-:-:S13]  /*11c0*/  ISETP.GE.AND P0, PT, R29, UR4, PT ;  /* 0x000000041d007c0c */ /* 0x001fda000bf06270 */
[----:B------:R-:W-:Y:S05]  /*11d0*/  @!P0 BRA `(.L_x_20) ;  /* 0xfffffff400ac8947 */ /* 0x000fea000383ffff */
[----:B------:R-:W-:Y:S05]  /*11e0*/  EXIT ;  /* 0x000000000000794d */ /* 0x000fea0003800000 */
.L_x_5:
[----:B------:R-:W-:Y:S02]  /*11f0*/  IMAD.MOV.U32 R14, RZ, RZ, 0x0 ;  /* 0x00000000ff0e7424 */ /* 0x000fe400078e00ff */
[----:B------:R-:W-:Y:S02]  /*1200*/  IMAD.MOV.U32 R13, RZ, RZ, 0x0 ;  /* 0x00000000ff0d7424 */ /* 0x000fe400078e00ff */
[----:B------:R-:W-:-:S07]  /*1210*/  IMAD.MOV.U32 R15, RZ, RZ, -0x1 ;  /* 0xffffffffff0f7424 */ /* 0x000fce00078e00ff */
[----:B----4-:R-:W-:Y:S05]  /*1220*/  WARPSYNC.COLLECTIVE.ALL `(.L_x_21) ;  /* 0x0000000000147948 */ /* 0x010fea0003c00000 */
[----:B------:R-:W-:-:S04]  /*1230*/  SHF.L.U32 R13, R13, 0x10, RZ ;  /* 0x000000100d0d7819 */ /* 0x000fc800000006ff */
[----:B------:R-:W-:-:S05]  /*1240*/  LOP3.LUT R13, R13, 0xf, R14, 0xf8, !PT ;  /* 0x0000000f0d0d7812 */ /* 0x000fca00078ef80e */
[----:B------:R0:W-:Y:S02]  /*1250*/  BAR.SYNC.DEFER_BLOCKING R13, R13 ;  /* 0x0000000d0000731d */ /* 0x0001e40000010000 */
[----:B0-----:R-:W-:-:S04]  /*1260*/  SHF.R.U32 R13, R13, 0x10, RZ ;  /* 0x000000100d0d7819 */ /* 0x001fc800000016ff */
[----:B----4-:R-:W-:Y:S05]  /*1270*/  ENDCOLLECTIVE ;  /* 0x000000000000791b */ /* 0x010fea0003800000 */
.L_x_21:
[----:B------:R-:W-:Y:S05]  /*1280*/  BRA `(.L_x_22) ;  /* 0xfffffff0001c7947 */ /* 0x000fea000383ffff */
.L_x_9:
[----:B------:R-:W-:Y:S01]  /*1290*/  BSSY B0, `(.L_x_23) ;  /* 0x000000a000007945 */ /* 0x000fe20003800000 */
        /* <DEDUP_REMOVED lines=9> */
.L_x_24:
[----:B------:R-:W-:Y:S05]  /*1330*/  BSYNC B0 ;  /* 0x0000000000007941 */ /* 0x000fea0003800000 */
.L_x_23:
[----:B------:R-:W-:Y:S05]  /*1340*/  BRA `(.L_x_25) ;  /* 0xfffffff000c47947 */ /* 0x000fea000383ffff */
.L_x_26:
[----:B------:R-:W-:-:S00]  /*1350*/  BRA `(.L_x_26) ;  /* 0xfffffffc00fc7947 */ /* 0x000fc0000383ffff */
[----:B------:R-:W-:-:S00]  /*1360*/  NOP ;  /* 0x0000000000007918 */ /* 0x000fc00000000000 */
        /* <DEDUP_REMOVED lines=9> */
.L_x_27:


//--------------------- .nv.global.init           --------------------------
	.section	.nv.global.init,"aw",@progbits
.nv.global.init:
	.type		$str,@object
	.size		$str,($str$1 - $str)
$str:
        /*0000*/ 	.byte	0x68, 0x65, 0x6c, 0x6c, 0x6f, 0x00
	.type		$str$1,@object
	.size		$str$1,(.L_1 - $str$1)
$str$1:
        /*0006*/ 	.byte	0x20, 0x76, 0x61, 0x6c, 0x75, 0x65, 0x20, 0x25, 0x64, 0x20, 0x0a, 0x00
.L_1:


//--------------------- .nv.shared.reserved.0     --------------------------
	.section	.nv.shared.reserved.0,"aw",@nobits
	.weak		__nv_reservedSMEM_offset_0_alias
	.size		__nv_reservedSMEM_offset_0_alias, 0, 64
	.other		__nv_reservedSMEM_offset_0_alias,@"STO_CUDA_RESERVED_SHARED STV_DEFAULT"
__nv_reservedSMEM_offset_0_alias:
	.zero		0
	.zero		64


//--------------------- .nv.constant0._Z10globalSyncPiS_i --------------------------
	.section	.nv.constant0._Z10globalSyncPiS_i,"a",@progbits
	.sectionflags	@""
	.align	4
.nv.constant0._Z10globalSyncPiS_i:
	.zero		916


//--------------------- SYMBOLS --------------------------

	.type		.nv.reservedSmem.offset0,@object
	.size		.nv.reservedSmem.offset0,0x4
	.type		vprintf,@function
